//
// Generated by NVIDIA NVVM Compiler
//
// Compiler Build ID: CL-36424714
// Cuda compilation tools, release 13.0, V13.0.88
// Based on NVVM 20.0.0
//

.version 9.0
.target sm_100
.address_size 64

	// .globl	_Z25transposed_SM_nobc_kernelPfS_ii
// _ZZ25transposed_SM_nobc_kernelPfS_iiE4tile has been demoted

.visible .entry _Z25transposed_SM_nobc_kernelPfS_ii(
	.param .u64 .ptr .align 1 _Z25transposed_SM_nobc_kernelPfS_ii_param_0,
	.param .u64 .ptr .align 1 _Z25transposed_SM_nobc_kernelPfS_ii_param_1,
	.param .u32 _Z25transposed_SM_nobc_kernelPfS_ii_param_2,
	.param .u32 _Z25transposed_SM_nobc_kernelPfS_ii_param_3
)
{
	.reg .b32 	%r<20>;
	.reg .b32 	%f<3>;
	.reg .b64 	%rd<9>;
	// demoted variable
	.shared .align 4 .b8 _ZZ25transposed_SM_nobc_kernelPfS_iiE4tile[1088];
	ld.param.u64 	%rd1, [_Z25transposed_SM_nobc_kernelPfS_ii_param_0];
	ld.param.u64 	%rd2, [_Z25transposed_SM_nobc_kernelPfS_ii_param_1];
	ld.param.u32 	%r1, [_Z25transposed_SM_nobc_kernelPfS_ii_param_2];
	ld.param.u32 	%r2, [_Z25transposed_SM_nobc_kernelPfS_ii_param_3];
	cvta.to.global.u64 	%rd3, %rd2;
	cvta.to.global.u64 	%rd4, %rd1;
	mov.u32 	%r3, %ctaid.x;
	shl.b32 	%r4, %r3, 4;
	mov.u32 	%r5, %ctaid.y;
	shl.b32 	%r6, %r5, 4;
	mov.u32 	%r7, %tid.y;
	add.s32 	%r8, %r6, %r7;
	mov.u32 	%r9, %tid.x;
	add.s32 	%r10, %r4, %r9;
	mad.lo.s32 	%r11, %r1, %r8, %r10;
	mul.wide.s32 	%rd5, %r11, 4;
	add.s64 	%rd6, %rd4, %rd5;
	ld.global.f32 	%f1, [%rd6];
	mov.u32 	%r12, _ZZ25transposed_SM_nobc_kernelPfS_iiE4tile;
	mad.lo.s32 	%r13, %r7, 68, %r12;
	shl.b32 	%r14, %r9, 2;
	add.s32 	%r15, %r13, %r14;
	st.shared.f32 	[%r15], %f1;
	bar.sync 	0;
	mad.lo.s32 	%r16, %r2, %r8, %r10;
	mad.lo.s32 	%r17, %r9, 68, %r12;
	shl.b32 	%r18, %r7, 2;
	add.s32 	%r19, %r17, %r18;
	ld.shared.f32 	%f2, [%r19];
	mul.wide.s32 	%rd7, %r16, 4;
	add.s64 	%rd8, %rd3, %rd7;
	st.global.f32 	[%rd8], %f2;
	ret;

}


// ===== COMPILED SASS (sm_100) =====

	.target	sm_100

	.elftype	@"ET_EXEC"


//--------------------- .note.nv.tkinfo           --------------------------
	.section	.note.nv.tkinfo,"",@"SHT_NOTE"
	.sectionflags	@"SHF_NOTE_NV_TKINFO"
	.tkinfo
        /*0018*/ 	.word	0x00000002
        /*0030*/ 	.string	""
        /*0030*/ 	.string	"ptxas"
        /*0030*/ 	.string	"Cuda compilation tools, release 13.0, V13.0.88"
        /*0030*/ 	.string	"Build cuda_13.0.r13.0/compiler.36424714_0"
        /*0030*/ 	.string	"-arch sm_100 -m 64 "



//--------------------- .note.nv.cuinfo           --------------------------
	.section	.note.nv.cuinfo,"",@"SHT_NOTE"
	.sectionflags	@"SHF_NOTE_NV_CUINFO"
        /*0018*/ 	.short	0x0002
        /*001a*/ 	.short	0x0064
        /*001c*/ 	.short	0x0082
	.zero		2


//--------------------- .nv.info                  --------------------------
	.section	.nv.info,"",@"SHT_CUDA_INFO"
	.align	4


	//----- nvinfo : EIATTR_REGCOUNT
	.align		4
        /*0000*/ 	.byte	0x04, 0x2f
        /*0002*/ 	.short	(.L_1 - .L_0)
	.align		4
.L_0:
        /*0004*/ 	.word	index@(_Z25transposed_SM_nobc_kernelPfS_ii)
        /*0008*/ 	.word	0x0000000c


	//----- nvinfo : EIATTR_FRAME_SIZE
	.align		4
.L_1:
        /*000c*/ 	.byte	0x04, 0x11
        /*000e*/ 	.short	(.L_3 - .L_2)
	.align		4
.L_2:
        /*0010*/ 	.word	index@(_Z25transposed_SM_nobc_kernelPfS_ii)
        /*0014*/ 	.word	0x00000000


	//----- nvinfo : EIATTR_MIN_STACK_SIZE
	.align		4
.L_3:
        /*0018*/ 	.byte	0x04, 0x12
        /*001a*/ 	.short	(.L_5 - .L_4)
	.align		4
.L_4:
        /*001c*/ 	.word	index@(_Z25transposed_SM_nobc_kernelPfS_ii)
        /*0020*/ 	.word	0x00000000
.L_5:


//--------------------- .nv.compat                --------------------------
	.section	.nv.compat,"",@"SHT_CUDA_COMPAT_INFO"
	.align	4
        /*0000*/ 	.byte	0x02, 0x09, 0x00, 0x00, 0x02, 0x02, 0x01, 0x00, 0x02, 0x05, 0x05, 0x00, 0x03, 0x07, 0x01, 0x01
        /*0010*/ 	.byte	0x02, 0x03, 0x00, 0x00, 0x02, 0x06, 0x01, 0x00, 0x04, 0x0b, 0x08, 0x00, 0x09, 0x00, 0x00, 0x00
        /*0020*/ 	.byte	0x00, 0x00, 0x00, 0x00


//--------------------- .nv.info._Z25transposed_SM_nobc_kernelPfS_ii --------------------------
	.section	.nv.info._Z25transposed_SM_nobc_kernelPfS_ii,"",@"SHT_CUDA_INFO"
	.sectionflags	@""
	.align	4


	//----- nvinfo : EIATTR_CUDA_API_VERSION
	.align		4
        /*0000*/ 	.byte	0x04, 0x37
        /*0002*/ 	.short	(.L_7 - .L_6)
.L_6:
        /*0004*/ 	.word	0x00000082


	//----- nvinfo : EIATTR_KPARAM_INFO
	.align		4
.L_7:
        /*0008*/ 	.byte	0x04, 0x17
        /*000a*/ 	.short	(.L_9 - .L_8)
.L_8:
        /*000c*/ 	.word	0x00000000
        /*0010*/ 	.short	0x0003
        /*0012*/ 	.short	0x0014
        /*0014*/ 	.byte	0x00, 0xf0, 0x11, 0x00


	//----- nvinfo : EIATTR_KPARAM_INFO
	.align		4
.L_9:
        /*0018*/ 	.byte	0x04, 0x17
        /*001a*/ 	.short	(.L_11 - .L_10)
.L_10:
        /*001c*/ 	.word	0x00000000
        /*0020*/ 	.short	0x0002
        /*0022*/ 	.short	0x0010
        /*0024*/ 	.byte	0x00, 0xf0, 0x11, 0x00


	//----- nvinfo : EIATTR_KPARAM_INFO
	.align		4
.L_11:
        /*0028*/ 	.byte	0x04, 0x17
        /*002a*/ 	.short	(.L_13 - .L_12)
.L_12:
        /*002c*/ 	.word	0x00000000
        /*0030*/ 	.short	0x0001
        /*0032*/ 	.short	0x0008
        /*0034*/ 	.byte	0x00, 0xf5, 0x21, 0x00


	//----- nvinfo : EIATTR_KPARAM_INFO
	.align		4
.L_13:
        /*0038*/ 	.byte	0x04, 0x17
        /*003a*/ 	.short	(.L_15 - .L_14)
.L_14:
        /*003c*/ 	.word	0x00000000
        /*0040*/ 	.short	0x0000
        /*0042*/ 	.short	0x0000
        /*0044*/ 	.byte	0x00, 0xf5, 0x21, 0x00


	//----- nvinfo : EIATTR_SPARSE_MMA_MASK
	.align		4
.L_15:
        /*0048*/ 	.byte	0x03, 0x50
        /*004a*/ 	.short	0x0000


	//----- nvinfo : EIATTR_MAXREG_COUNT
	.align		4
        /*004c*/ 	.byte	0x03, 0x1b
        /*004e*/ 	.short	0x00ff


	//----- nvinfo : EIATTR_NUM_BARRIERS
	.align		4
        /*0050*/ 	.byte	0x02, 0x4c
        /*0052*/ 	.byte	0x01
	.zero		1


	//----- nvinfo : EIATTR_MERCURY_ISA_VERSION
	.align		4
        /*0054*/ 	.byte	0x03, 0x5f
        /*0056*/ 	.short	0x0101


	//----- nvinfo : EIATTR_VRC_CTA_INIT_COUNT
	.align		4
        /*0058*/ 	.byte	0x02, 0x4a
	.zero		1
	.zero		1


	//----- nvinfo : EIATTR_EXIT_INSTR_OFFSETS
	.align		4
        /*005c*/ 	.byte	0x04, 0x1c
        /*005e*/ 	.short	(.L_17 - .L_16)


	//   ....[0]....
.L_16:
        /*0060*/ 	.word	0x000001c0


	//----- nvinfo : EIATTR_CBANK_PARAM_SIZE
	.align		4
.L_17:
        /*0064*/ 	.byte	0x03, 0x19
        /*0066*/ 	.short	0x0018


	//----- nvinfo : EIATTR_PARAM_CBANK
	.align		4
        /*0068*/ 	.byte	0x04, 0x0a
        /*006a*/ 	.short	(.L_19 - .L_18)
	.align		4
.L_18:
        /*006c*/ 	.word	index@(.nv.constant0._Z25transposed_SM_nobc_kernelPfS_ii)
        /*0070*/ 	.short	0x0380
        /*0072*/ 	.short	0x0018


	//----- nvinfo : EIATTR_SW_WAR
	.align		4
.L_19:
        /*0074*/ 	.byte	0x04, 0x36
        /*0076*/ 	.short	(.L_21 - .L_20)
.L_20:
        /*0078*/ 	.word	0x00000008
.L_21:


//--------------------- .nv.callgraph             --------------------------
	.section	.nv.callgraph,"",@"SHT_CUDA_CALLGRAPH"
	.align	4
	.sectionentsize	8
	.align		4
        /*0000*/ 	.word	0x00000000
	.align		4
        /*0004*/ 	.word	0xffffffff
	.align		4
        /*0008*/ 	.word	0x00000000
	.align		4
        /*000c*/ 	.word	0xfffffffe
	.align		4
        /*0010*/ 	.word	0x00000000
	.align		4
        /*0014*/ 	.word	0xfffffffd
	.align		4
        /*0018*/ 	.word	0x00000000
	.align		4
        /*001c*/ 	.word	0xfffffffc


//--------------------- .text._Z25transposed_SM_nobc_kernelPfS_ii --------------------------
	.section	.text._Z25transposed_SM_nobc_kernelPfS_ii,"ax",@progbits
	.align	128
        .global         _Z25transposed_SM_nobc_kernelPfS_ii
        .type           _Z25transposed_SM_nobc_kernelPfS_ii,@function
        .size           _Z25transposed_SM_nobc_kernelPfS_ii,(.L_x_1 - _Z25transposed_SM_nobc_kernelPfS_ii)
        .other          _Z25transposed_SM_nobc_kernelPfS_ii,@"STO_CUDA_ENTRY STV_DEFAULT"
_Z25transposed_SM_nobc_kernelPfS_ii:
.text._Z25transposed_SM_nobc_kernelPfS_ii:
[----:B------:R-:W-:Y:S01]  /*0000*/  LDC R1, c[0x0][0x37c] ;  /* 0x0000df00ff017b82 */ /* 0x000fe20000000800 */
[----:B------:R-:W0:Y:S07]  /*0010*/  S2R R5, SR_CTAID.X ;  /* 0x0000000000057919 */ /* 0x000e2e0000002500 */
[----:B------:R-:W1:Y:S01]  /*0020*/  LDC.64 R2, c[0x0][0x380] ;  /* 0x0000e000ff027b82 */ /* 0x000e620000000a00 */
[----:B------:R-:W2:Y:S01]  /*0030*/  LDCU UR6, c[0x0][0x390] ;  /* 0x00007200ff0677ac */ /* 0x000ea20008000800 */
[----:B------:R-:W0:Y:S01]  /*0040*/  S2R R8, SR_TID.X ;  /* 0x0000000000087919 */ /* 0x000e220000002100 */
[----:B------:R-:W3:Y:S01]  /*0050*/  LDCU.64 UR4, c[0x0][0x358] ;  /* 0x00006b00ff0477ac */ /* 0x000ee20008000a00 */
[----:B------:R-:W4:Y:S01]  /*0060*/  S2R R9, SR_TID.Y ;  /* 0x0000000000097919 */ /* 0x000f220000002200 */
[----:B------:R-:W4:Y:S01]  /*0070*/  S2R R0, SR_CTAID.Y ;  /* 0x0000000000007919 */ /* 0x000f220000002600 */
[----:B0-----:R-:W-:-:S02]  /*0080*/  LEA R5, R5, R8, 0x4 ;  /* 0x0000000805057211 */ /* 0x001fc400078e20ff */
[----:B----4-:R-:W-:-:S05]  /*0090*/  LEA R0, R0, R9, 0x4 ;  /* 0x0000000900007211 */ /* 0x010fca00078e20ff */
[----:B--2---:R-:W-:Y:S01]  /*00a0*/  IMAD R7, R0, UR6, R5 ;  /* 0x0000000600077c24 */ /* 0x004fe2000f8e0205 */
[----:B------:R-:W-:Y:S01]  /*00b0*/  MOV R6, 0x400 ;  /* 0x0000040000067802 */ /* 0x000fe20000000f00 */
[----:B------:R-:W0:Y:S02]  /*00c0*/  LDCU UR6, c[0x0][0x394] ;  /* 0x00007280ff0677ac */ /* 0x000e240008000800 */
[----:B-1----:R-:W-:-:S05]  /*00d0*/  IMAD.WIDE R2, R7, 0x4, R2 ;  /* 0x0000000407027825 */ /* 0x002fca00078e0202 */
[----:B---3--:R1:W2:Y:S01]  /*00e0*/  LDG.E R4, desc[UR4][R2.64] ;  /* 0x0000000402047981 */ /* 0x0082a2000c1e1900 */
[----:B------:R-:W3:Y:S01]  /*00f0*/  S2R R7, SR_CgaCtaId ;  /* 0x0000000000077919 */ /* 0x000ee20000008800 */
[----:B-1----:R-:W1:Y:S01]  /*0100*/  LDC.64 R2, c[0x0][0x388] ;  /* 0x0000e200ff027b82 */ /* 0x002e620000000a00 */
[----:B0-----:R-:W-:-:S04]  /*0110*/  IMAD R5, R0, UR6, R5 ;  /* 0x0000000600057c24 */ /* 0x001fc8000f8e0205 */
[----:B-1----:R-:W-:Y:S01]  /*0120*/  IMAD.WIDE R2, R5, 0x4, R2 ;  /* 0x0000000405027825 */ /* 0x002fe200078e0202 */
[----:B---3--:R-:W-:-:S05]  /*0130*/  LEA R6, R7, R6, 0x18 ;  /* 0x0000000607067211 */ /* 0x008fca00078ec0ff */
[--C-:B------:R-:W-:Y:S02]  /*0140*/  IMAD R7, R9, 0x44, R6.reuse ;  /* 0x0000004409077824 */ /* 0x100fe400078e0206 */
[----:B------:R-:W-:-:S03]  /*0150*/  IMAD R6, R8, 0x44, R6 ;  /* 0x0000004408067824 */ /* 0x000fc600078e0206 */
[----:B------:R-:W-:Y:S02]  /*0160*/  LEA R7, R8, R7, 0x2 ;  /* 0x0000000708077211 */ /* 0x000fe400078e10ff */
[----:B------:R-:W-:-:S03]  /*0170*/  LEA R6, R9, R6, 0x2 ;  /* 0x0000000609067211 */ /* 0x000fc600078e10ff */
[----:B--2---:R-:W-:Y:S01]  /*0180*/  STS [R7], R4 ;  /* 0x0000000407007388 */ /* 0x004fe20000000800 */
[----:B------:R-:W-:Y:S06]  /*0190*/  BAR.SYNC.DEFER_BLOCKING 0x0 ;  /* 0x0000000000007b1d */ /* 0x000fec0000010000 */
[----:B------:R-:W0:Y:S04]  /*01a0*/  LDS R9, [R6] ;  /* 0x0000000006097984 */ /* 0x000e280000000800 */
[----:B0-----:R-:W-:Y:S01]  /*01b0*/  STG.E desc[UR4][R2.64], R9 ;  /* 0x0000000902007986 */ /* 0x001fe2000c101904 */
[----:B------:R-:W-:Y:S05]  /*01c0*/  EXIT ;  /* 0x000000000000794d */ /* 0x000fea0003800000 */
.L_x_0:
[----:B------:R-:W-:-:S00]  /*01d0*/  BRA `(.L_x_0) ;  /* 0xfffffffc00fc7947 */ /* 0x000fc0000383ffff */
[----:B------:R-:W-:-:S00]  /*01e0*/  NOP ;  /* 0x0000000000007918 */ /* 0x000fc00000000000 */
        /* <DEDUP_REMOVED lines=9> */
.L_x_1:


//--------------------- .nv.shared._Z25transposed_SM_nobc_kernelPfS_ii --------------------------
	.section	.nv.shared._Z25transposed_SM_nobc_kernelPfS_ii,"aw",@nobits
	.sectionflags	@""
	.align	4
.nv.shared._Z25transposed_SM_nobc_kernelPfS_ii:
	.zero		2112


//--------------------- .nv.shared.reserved.0     --------------------------
	.section	.nv.shared.reserved.0,"aw",@nobits
	.weak		__nv_reservedSMEM_offset_0_alias
	.size		__nv_reservedSMEM_offset_0_alias, 0, 64
	.other		__nv_reservedSMEM_offset_0_alias,@"STO_CUDA_RESERVED_SHARED STV_DEFAULT"
__nv_reservedSMEM_offset_0_alias:
	.zero		0
	.zero		64


//--------------------- .nv.constant0._Z25transposed_SM_nobc_kernelPfS_ii --------------------------
	.section	.nv.constant0._Z25transposed_SM_nobc_kernelPfS_ii,"a",@progbits
	.sectionflags	@""
	.align	4
.nv.constant0._Z25transposed_SM_nobc_kernelPfS_ii:
	.zero		920


//--------------------- SYMBOLS --------------------------

	.type		.nv.reservedSmem.offset0,@object
	.size		.nv.reservedSmem.offset0,0x4
	.type		.nv.reservedSmem.cap,@object
	.size		.nv.reservedSmem.cap,0x4
